	.headerflags	@"EF_CUDA_TEXMODE_UNIFIED EF_CUDA_64BIT_ADDRESS EF_CUDA_ACCELERATORS EF_CUDA_SM90 EF_CUDA_VIRTUAL_SM(EF_CUDA_SM90)"
	.elftype	@"ET_EXEC"


//--------------------- .nv.info                  --------------------------
	.section	.nv.info,"",@"SHT_CUDA_INFO"
	.align	4


	//----- nvinfo : EIATTR_REGCOUNT
	.align		4
        /*0000*/ 	.byte	0x04, 0x2f
        /*0002*/ 	.short	(.L_3 - .L_2)
	.align		4
.L_2:
        /*0004*/ 	.word	index@(triton_per_fused__weight_norm_interface_20)
        /*0008*/ 	.word	0x00000014


	//----- nvinfo : EIATTR_MIN_STACK_SIZE
	.align		4
.L_3:
        /*000c*/ 	.byte	0x04, 0x12
        /*000e*/ 	.short	(.L_5 - .L_4)
	.align		4
.L_4:
        /*0010*/ 	.word	index@(triton_per_fused__weight_norm_interface_20)
        /*0014*/ 	.word	0x00000000


	//----- nvinfo : EIATTR_FRAME_SIZE
	.align		4
.L_5:
        /*0018*/ 	.byte	0x04, 0x11
        /*001a*/ 	.short	(.L_7 - .L_6)
	.align		4
.L_6:
        /*001c*/ 	.word	index@(triton_per_fused__weight_norm_interface_20)
        /*0020*/ 	.word	0x00000000


	//----- nvinfo : EIATTR_MIN_STACK_SIZE
	.align		4
.L_7:
        /*0024*/ 	.byte	0x04, 0x12
        /*0026*/ 	.short	(.L_9 - .L_8)
	.align		4
.L_8:
        /*0028*/ 	.word	index@(triton_per_fused__weight_norm_interface_20)
        /*002c*/ 	.word	0x00000000
.L_9:


//--------------------- .nv.info.triton_per_fused__weight_norm_interface_20 --------------------------
	.section	.nv.info.triton_per_fused__weight_norm_interface_20,"",@"SHT_CUDA_INFO"
	.sectionflags	@""
	.align	4


	//----- nvinfo : EIATTR_CUDA_API_VERSION
	.align		4
        /*0000*/ 	.byte	0x04, 0x37
        /*0002*/ 	.short	(.L_11 - .L_10)
.L_10:
        /*0004*/ 	.word	0x0000007c


	//----- nvinfo : EIATTR_KPARAM_INFO
	.align		4
.L_11:
        /*0008*/ 	.byte	0x04, 0x17
        /*000a*/ 	.short	(.L_13 - .L_12)
.L_12:
        /*000c*/ 	.word	0x00000000
        /*0010*/ 	.short	0x0005
        /*0012*/ 	.short	0x0024
        /*0014*/ 	.byte	0x00, 0xf0, 0x11, 0x00


	//----- nvinfo : EIATTR_KPARAM_INFO
	.align		4
.L_13:
        /*0018*/ 	.byte	0x04, 0x17
        /*001a*/ 	.short	(.L_15 - .L_14)
.L_14:
        /*001c*/ 	.word	0x00000000
        /*0020*/ 	.short	0x0004
        /*0022*/ 	.short	0x0020
        /*0024*/ 	.byte	0x00, 0xf0, 0x11, 0x00


	//----- nvinfo : EIATTR_KPARAM_INFO
	.align		4
.L_15:
        /*0028*/ 	.byte	0x04, 0x17
        /*002a*/ 	.short	(.L_17 - .L_16)
.L_16:
        /*002c*/ 	.word	0x00000000
        /*0030*/ 	.short	0x0003
        /*0032*/ 	.short	0x0018
        /*0034*/ 	.byte	0x00, 0xf4, 0x21, 0x00


	//----- nvinfo : EIATTR_KPARAM_INFO
	.align		4
.L_17:
        /*0038*/ 	.byte	0x04, 0x17
        /*003a*/ 	.short	(.L_19 - .L_18)
.L_18:
        /*003c*/ 	.word	0x00000000
        /*0040*/ 	.short	0x0002
        /*0042*/ 	.short	0x0010
        /*0044*/ 	.byte	0x00, 0xf4, 0x21, 0x00


	//----- nvinfo : EIATTR_KPARAM_INFO
	.align		4
.L_19:
        /*0048*/ 	.byte	0x04, 0x17
        /*004a*/ 	.short	(.L_21 - .L_20)
.L_20:
        /*004c*/ 	.word	0x00000000
        /*0050*/ 	.short	0x0001
        /*0052*/ 	.short	0x0008
        /*0054*/ 	.byte	0x00, 0xf4, 0x21, 0x00


	//----- nvinfo : EIATTR_KPARAM_INFO
	.align		4
.L_21:
        /*0058*/ 	.byte	0x04, 0x17
        /*005a*/ 	.short	(.L_23 - .L_22)
.L_22:
        /*005c*/ 	.word	0x00000000
        /*0060*/ 	.short	0x0000
        /*0062*/ 	.short	0x0000
        /*0064*/ 	.byte	0x00, 0xf4, 0x21, 0x00


	//----- nvinfo : EIATTR_SPARSE_MMA_MASK
	.align		4
.L_23:
        /*0068*/ 	.byte	0x03, 0x50
        /*006a*/ 	.short	0x0000


	//----- nvinfo : EIATTR_MAXREG_COUNT
	.align		4
        /*006c*/ 	.byte	0x03, 0x1b
        /*006e*/ 	.short	0x00ff


	//----- nvinfo : EIATTR_COOP_GROUP_MASK_REGIDS
	.align		4
        /*0070*/ 	.byte	0x04, 0x29
        /*0072*/ 	.short	(.L_25 - .L_24)


	//   ....[0]....
.L_24:
        /*0074*/ 	.word	0xffffffff


	//   ....[1]....
        /*0078*/ 	.word	0xffffffff


	//   ....[2]....
        /*007c*/ 	.word	0xffffffff


	//----- nvinfo : EIATTR_COOP_GROUP_INSTR_OFFSETS
	.align		4
.L_25:
        /*0080*/ 	.byte	0x04, 0x28
        /*0082*/ 	.short	(.L_27 - .L_26)


	//   ....[0]....
.L_26:
        /*0084*/ 	.word	0x00000240


	//   ....[1]....
        /*0088*/ 	.word	0x00000260


	//   ....[2]....
        /*008c*/ 	.word	0x00000280


	//----- nvinfo : EIATTR_EXIT_INSTR_OFFSETS
	.align		4
.L_27:
        /*0090*/ 	.byte	0x04, 0x1c
        /*0092*/ 	.short	(.L_29 - .L_28)


	//   ....[0]....
.L_28:
        /*0094*/ 	.word	0x00000450


	//   ....[1]....
        /*0098*/ 	.word	0x00000470


	//----- nvinfo : EIATTR_REQNTID
	.align		4
.L_29:
        /*009c*/ 	.byte	0x04, 0x10
        /*009e*/ 	.short	(.L_31 - .L_30)
.L_30:
        /*00a0*/ 	.word	0x00000040
        /*00a4*/ 	.word	0x00000001
        /*00a8*/ 	.word	0x00000001


	//----- nvinfo : EIATTR_CBANK_PARAM_SIZE
	.align		4
.L_31:
        /*00ac*/ 	.byte	0x03, 0x19
        /*00ae*/ 	.short	0x0028


	//----- nvinfo : EIATTR_PARAM_CBANK
	.align		4
        /*00b0*/ 	.byte	0x04, 0x0a
        /*00b2*/ 	.short	(.L_33 - .L_32)
	.align		4
.L_32:
        /*00b4*/ 	.word	index@(.nv.constant0.triton_per_fused__weight_norm_interface_20)
        /*00b8*/ 	.short	0x0210
        /*00ba*/ 	.short	0x0028


	//----- nvinfo : EIATTR_SW_WAR
	.align		4
.L_33:
        /*00bc*/ 	.byte	0x04, 0x36
        /*00be*/ 	.short	(.L_35 - .L_34)
.L_34:
        /*00c0*/ 	.word	0x00000008
.L_35:


//--------------------- .nv.callgraph             --------------------------
	.section	.nv.callgraph,"",@"SHT_CUDA_CALLGRAPH"
	.align	4
	.sectionentsize	8
	.align		4
        /*0000*/ 	.word	0x00000000
	.align		4
        /*0004*/ 	.word	0xffffffff
	.align		4
        /*0008*/ 	.word	0x00000000
	.align		4
        /*000c*/ 	.word	0xfffffffe
	.align		4
        /*0010*/ 	.word	0x00000000
	.align		4
        /*0014*/ 	.word	0xfffffffd
	.align		4
        /*0018*/ 	.word	0x00000000
	.align		4
        /*001c*/ 	.word	0xfffffffc


//--------------------- .nv.constant4             --------------------------
	.section	.nv.constant4,"a",@progbits
	.align	8
	.align		8
.nv.constant4:
        /*0000*/ 	.dword	_$_str
	.align		8
        /*0008*/ 	.dword	_$_str_$_2


//--------------------- .text.triton_per_fused__weight_norm_interface_20 --------------------------
	.section	.text.triton_per_fused__weight_norm_interface_20,"ax",@progbits
	.sectionflags	@"SHF_BARRIERS=1"
	.align	128
        .global         triton_per_fused__weight_norm_interface_20
        .type           triton_per_fused__weight_norm_interface_20,@function
        .size           triton_per_fused__weight_norm_interface_20,(.L_x_1 - triton_per_fused__weight_norm_interface_20)
        .other          triton_per_fused__weight_norm_interface_20,@"STO_CUDA_ENTRY STV_DEFAULT"
triton_per_fused__weight_norm_interface_20:
.text.triton_per_fused__weight_norm_interface_20:
[----:B------:R-:W0:Y:S02]  /*0000*/  LDC R1, c[0x0][0x28] ;  /* 0x00000a00ff017b82 */ /* 0x000e240000000800 */
[----:B------:R-:W1:Y:S01]  /*0010*/  S2R R3, SR_TID.X ;  /* 0x0000000000037919 */ /* 0x000e620000002100 */
[----:B------:R-:W2:Y:S01]  /*0020*/  LDC.64 R10, c[0x0][0x218] ;  /* 0x00008600ff0a7b82 */ /* 0x000ea20000000a00 */
[----:B------:R-:W-:Y:S02]  /*0030*/  CS2R R4, SRZ ;  /* 0x0000000000047805 */ /* 0x000fe4000001ff00 */
[----:B------:R-:W-:Y:S01]  /*0040*/  CS2R R6, SRZ ;  /* 0x0000000000067805 */ /* 0x000fe2000001ff00 */
[----:B------:R-:W3:Y:S01]  /*0050*/  S2R R0, SR_CTAID.X ;  /* 0x0000000000007919 */ /* 0x000ee20000002500 */
[----:B------:R-:W-:-:S03]  /*0060*/  ULDC.64 UR6, c[0x0][0x208] ;  /* 0x0000820000067ab9 */ /* 0x000fc60000000a00 */
[----:B------:R-:W4:Y:S01]  /*0070*/  LDC.64 R12, c[0x0][0x220] ;  /* 0x00008800ff0c7b82 */ /* 0x000f220000000a00 */
[----:B-1----:R-:W-:Y:S02]  /*0080*/  SHF.R.U32.HI R9, RZ, 0x3, R3 ;  /* 0x00000003ff097819 */ /* 0x002fe40000011603 */
[----:B------:R-:W-:Y:S02]  /*0090*/  SHF.L.U32 R2, R3, 0x2, RZ ;  /* 0x0000000203027819 */ /* 0x000fe400000006ff */
[----:B---3--:R-:W-:Y:S02]  /*00a0*/  SHF.L.U32 R0, R0, 0x3, RZ ;  /* 0x0000000300007819 */ /* 0x008fe400000006ff */
[----:B------:R-:W-:Y:S02]  /*00b0*/  SGXT.U32 R9, R9, 0x3 ;  /* 0x000000030909781a */ /* 0x000fe40000000000 */
[----:B------:R-:W-:Y:S02]  /*00c0*/  LOP3.LUT R2, R2, 0x1c, RZ, 0xc0, !PT ;  /* 0x0000001c02027812 */ /* 0x000fe400078ec0ff */
[----:B------:R-:W-:-:S04]  /*00d0*/  LOP3.LUT R15, R0, R9, RZ, 0xfc, !PT ;  /* 0x00000009000f7212 */ /* 0x000fc800078efcff */
[----:B------:R-:W-:-:S04]  /*00e0*/  ISETP.GE.AND P0, PT, R15, 0x8, PT ;  /* 0x000000080f00780c */ /* 0x000fc80003f06270 */
[----:B------:R-:W-:Y:S01]  /*00f0*/  ISETP.LT.U32.AND P1, PT, R2, 0x18, !P0 ;  /* 0x000000180200780c */ /* 0x000fe20004721070 */
[----:B------:R-:W-:-:S04]  /*0100*/  IMAD R2, R15, 0x18, R2 ;  /* 0x000000180f027824 */ /* 0x000fc800078e0202 */
[----:B--2---:R-:W-:-:S08]  /*0110*/  IMAD.WIDE R10, R2, 0x4, R10 ;  /* 0x00000004020a7825 */ /* 0x004fd000078e020a */
[----:B------:R-:W2:Y:S01]  /*0120*/  @P1 LDG.E.128 R4, desc[UR6][R10.64] ;  /* 0x000000060a041981 */ /* 0x000ea2000c1e1d00 */
[----:B------:R-:W-:Y:S01]  /*0130*/  HFMA2.MMA R8, -RZ, RZ, 0, 0 ;  /* 0x00000000ff087435 */ /* 0x000fe200000001ff */
[----:B----4-:R-:W-:-:S09]  /*0140*/  IMAD.WIDE R12, R15, 0x4, R12 ;  /* 0x000000040f0c7825 */ /* 0x010fd200078e020c */
[----:B------:R1:W3:Y:S01]  /*0150*/  @!P0 LDG.E.EL R8, desc[UR6][R12.64] ;  /* 0x000000060c088981 */ /* 0x0002e2000c2e1900 */
[----:B------:R-:W4:Y:S01]  /*0160*/  S2UR UR5, SR_CgaCtaId ;  /* 0x00000000000579c3 */ /* 0x000f220000008800 */
[----:B------:R-:W-:Y:S01]  /*0170*/  UMOV UR4, 0x400 ;  /* 0x0000040000047882 */ /* 0x000fe20000000000 */
[----:B------:R-:W-:Y:S01]  /*0180*/  LOP3.LUT P0, RZ, R3, 0x38, RZ, 0xc0, !PT ;  /* 0x0000003803ff7812 */ /* 0x000fe2000780c0ff */
[----:B----4-:R-:W-:-:S06]  /*0190*/  UPRMT UR4, UR5, 0x654, UR4 ;  /* 0x0000065405047896 */ /* 0x010fcc0008000004 */
[----:B------:R-:W-:Y:S02]  /*01a0*/  LEA R9, R9, UR4, 0x2 ;  /* 0x0000000409097c11 */ /* 0x000fe4000f8e10ff */
[----:B--2---:R-:W-:Y:S02]  /*01b0*/  SEL R5, R5, RZ, P1 ;  /* 0x000000ff05057207 */ /* 0x004fe40000800000 */
[----:B------:R-:W-:Y:S02]  /*01c0*/  SEL R4, R4, RZ, P1 ;  /* 0x000000ff04047207 */ /* 0x000fe40000800000 */
[----:B------:R-:W-:Y:S01]  /*01d0*/  SEL R6, R6, RZ, P1 ;  /* 0x000000ff06067207 */ /* 0x000fe20000800000 */
[----:B------:R-:W-:Y:S01]  /*01e0*/  FMUL R15, R5, R5 ;  /* 0x00000005050f7220 */ /* 0x000fe20000400000 */
[----:B------:R-:W-:-:S03]  /*01f0*/  SEL R7, R7, RZ, P1 ;  /* 0x000000ff07077207 */ /* 0x000fc60000800000 */
[----:B------:R-:W-:-:S04]  /*0200*/  FFMA R15, R4, R4, R15 ;  /* 0x00000004040f7223 */ /* 0x000fc8000000000f */
[----:B------:R-:W-:-:S04]  /*0210*/  FFMA R10, R6, R6, R15 ;  /* 0x00000006060a7223 */ /* 0x000fc8000000000f */
[----:B------:R-:W-:-:S05]  /*0220*/  FFMA R10, R7, R7, R10 ;  /* 0x00000007070a7223 */ /* 0x000fca000000000a */
[----:B------:R-:W-:-:S05]  /*0230*/  FSEL R11, R10, RZ, P1 ;  /* 0x000000ff0a0b7208 */ /* 0x000fca0000800000 */
[----:B------:R-:W1:Y:S02]  /*0240*/  SHFL.BFLY PT, R10, R11, 0x4, 0x1f ;  /* 0x0c801f000b0a7f89 */ /* 0x000e6400000e0000 */
[----:B-1----:R-:W-:-:S05]  /*0250*/  FADD R12, R11, R10 ;  /* 0x0000000a0b0c7221 */ /* 0x002fca0000000000 */
[----:B------:R-:W1:Y:S02]  /*0260*/  SHFL.BFLY PT, R13, R12, 0x2, 0x1f ;  /* 0x0c401f000c0d7f89 */ /* 0x000e6400000e0000 */
[----:B-1----:R-:W-:-:S05]  /*0270*/  FADD R13, R12, R13 ;  /* 0x0000000d0c0d7221 */ /* 0x002fca0000000000 */
[----:B------:R-:W1:Y:S02]  /*0280*/  SHFL.BFLY PT, R10, R13, 0x1, 0x1f ;  /* 0x0c201f000d0a7f89 */ /* 0x000e6400000e0000 */
[----:B-1----:R-:W-:Y:S01]  /*0290*/  FADD R14, R13, R10 ;  /* 0x0000000a0d0e7221 */ /* 0x002fe20000000000 */
[----:B------:R-:W-:Y:S01]  /*02a0*/  LOP3.LUT R10, R3, 0x7, RZ, 0xc0, !PT ;  /* 0x00000007030a7812 */ /* 0x000fe200078ec0ff */
[----:B------:R-:W1:Y:S02]  /*02b0*/  LDC.64 R12, c[0x0][0x210] ;  /* 0x00008400ff0c7b82 */ /* 0x000e640000000a00 */
[----:B------:R-:W2:Y:S01]  /*02c0*/  MUFU.SQRT R16, R14 ;  /* 0x0000000e00107308 */ /* 0x000ea20000002000 */
[----:B------:R4:W-:Y:S01]  /*02d0*/  STS [R9], R14 ;  /* 0x0000000e09007388 */ /* 0x0009e20000000800 */
[----:B------:R-:W-:-:S04]  /*02e0*/  LEA R15, R10, UR4, 0x2 ;  /* 0x000000040a0f7c11 */ /* 0x000fc8000f8e10ff */
[----:B------:R-:W-:Y:S08]  /*02f0*/  BAR.SYNC.DEFER_BLOCKING 0x0 ;  /* 0x0000000000007b1d */ /* 0x000ff00000010000 */
[----:B------:R-:W5:Y:S01]  /*0300*/  LDC.64 R10, c[0x0][0x228] ;  /* 0x00008a00ff0a7b82 */ /* 0x000f620000000a00 */
[----:B----4-:R-:W-:Y:S02]  /*0310*/  LOP3.LUT R9, R0, 0x7, R3, 0xf8, !PT ;  /* 0x0000000700097812 */ /* 0x010fe400078ef803 */
[----:B--2---:R-:W-:-:S02]  /*0320*/  FSETP.GT.AND P2, PT, R16, 8.50705917302346158658e+37, PT ;  /* 0x7e8000001000780b */ /* 0x004fc40003f44000 */
[----:B------:R-:W-:Y:S02]  /*0330*/  FSETP.GEU.AND P3, PT, R16, 1.175494350822287508e-38, PT ;  /* 0x008000001000780b */ /* 0x000fe40003f6e000 */
[C---:B------:R-:W-:Y:S01]  /*0340*/  ISETP.LT.AND P0, PT, R9.reuse, 0x8, !P0 ;  /* 0x000000080900780c */ /* 0x040fe20004701270 */
[----:B-1----:R-:W-:-:S08]  /*0350*/  IMAD.WIDE R12, R9, 0x4, R12 ;  /* 0x00000004090c7825 */ /* 0x002fd000078e020c */
[----:B------:R-:W-:Y:S01]  /*0360*/  @P2 FMUL R16, R16, 0.25 ;  /* 0x3e80000010102820 */ /* 0x000fe20000400000 */
[----:B------:R-:W1:Y:S01]  /*0370*/  LDS R15, [R15] ;  /* 0x000000000f0f7984 */ /* 0x000e620000000800 */
[----:B---3--:R-:W-:Y:S02]  /*0380*/  @P2 FMUL R8, R8, 0.25 ;  /* 0x3e80000008082820 */ /* 0x008fe40000400000 */
[----:B------:R-:W-:Y:S02]  /*0390*/  @!P3 FMUL R16, R16, 16777216 ;  /* 0x4b8000001010b820 */ /* 0x000fe40000400000 */
[----:B------:R-:W-:Y:S01]  /*03a0*/  @!P3 FMUL R8, R8, 16777216 ;  /* 0x4b8000000808b820 */ /* 0x000fe20000400000 */
[----:B-----5:R-:W-:Y:S01]  /*03b0*/  IMAD.WIDE R10, R2, 0x4, R10 ;  /* 0x00000004020a7825 */ /* 0x020fe200078e020a */
[----:B------:R-:W2:Y:S03]  /*03c0*/  MUFU.RCP R17, R16 ;  /* 0x0000001000117308 */ /* 0x000ea60000001000 */
[----:B--2---:R-:W-:-:S04]  /*03d0*/  FMUL R17, R17, R8 ;  /* 0x0000000811117220 */ /* 0x004fc80000400000 */
[-C--:B------:R-:W-:Y:S01]  /*03e0*/  FMUL R4, R4, R17.reuse ;  /* 0x0000001104047220 */ /* 0x080fe20000400000 */
[-C--:B------:R-:W-:Y:S01]  /*03f0*/  FMUL R5, R5, R17.reuse ;  /* 0x0000001105057220 */ /* 0x080fe20000400000 */
[-C--:B------:R-:W-:Y:S01]  /*0400*/  FMUL R6, R6, R17.reuse ;  /* 0x0000001106067220 */ /* 0x080fe20000400000 */
[----:B------:R-:W-:Y:S01]  /*0410*/  FMUL R7, R7, R17 ;  /* 0x0000001107077220 */ /* 0x000fe20000400000 */
[----:B-1----:R-:W1:Y:S01]  /*0420*/  MUFU.SQRT R3, R15 ;  /* 0x0000000f00037308 */ /* 0x002e620000002000 */
[----:B------:R-:W-:Y:S06]  /*0430*/  BAR.SYNC.DEFER_BLOCKING 0x0 ;  /* 0x0000000000007b1d */ /* 0x000fec0000010000 */
[----:B-1----:R1:W-:Y:S01]  /*0440*/  @P0 STG.E desc[UR6][R12.64], R3 ;  /* 0x000000030c000986 */ /* 0x0023e2000c101906 */
[----:B------:R-:W-:Y:S05]  /*0450*/  @!P1 EXIT ;  /* 0x000000000000994d */ /* 0x000fea0003800000 */
[----:B------:R-:W-:Y:S01]  /*0460*/  STG.E.128 desc[UR6][R10.64], R4 ;  /* 0x000000040a007986 */ /* 0x000fe2000c101d06 */
[----:B------:R-:W-:Y:S05]  /*0470*/  EXIT ;  /* 0x000000000000794d */ /* 0x000fea0003800000 */
.L_x_0:
[----:B------:R-:W-:-:S00]  /*0480*/  BRA `(.L_x_0) ;  /* 0xfffffffc00fc7947 */ /* 0x000fc0000383ffff */
[----:B------:R-:W-:-:S00]  /*0490*/  NOP ;  /* 0x0000000000007918 */ /* 0x000fc00000000000 */
        /* <DEDUP_REMOVED lines=14> */
.L_x_1:


//--------------------- .nv.global.init           --------------------------
	.section	.nv.global.init,"aw",@progbits
.nv.global.init:
	.type		_$_str,@object
	.size		_$_str,(_$_str_$_2 - _$_str)
_$_str:
        /*0000*/ 	.byte	0x5f, 0x5f, 0x43, 0x55, 0x44, 0x41, 0x5f, 0x46, 0x54, 0x5a, 0x00
	.type		_$_str_$_2,@object
	.size		_$_str_$_2,(.L_1 - _$_str_$_2)
_$_str_$_2:
        /*000b*/ 	.byte	0x5f, 0x5f, 0x43, 0x55, 0x44, 0x41, 0x5f, 0x50, 0x52, 0x45, 0x43, 0x5f, 0x53, 0x51, 0x52, 0x54
        /*001b*/ 	.byte	0x00
.L_1:


//--------------------- .nv.shared.triton_per_fused__weight_norm_interface_20 --------------------------
	.section	.nv.shared.triton_per_fused__weight_norm_interface_20,"aw",@nobits
	.sectionflags	@""
	.align	16
	.zero		1024


//--------------------- .nv.constant0.triton_per_fused__weight_norm_interface_20 --------------------------
	.section	.nv.constant0.triton_per_fused__weight_norm_interface_20,"a",@progbits
	.sectionflags	@""
	.align	4
.nv.constant0.triton_per_fused__weight_norm_interface_20:
	.zero		568
